	.headerflags	@"EF_CUDA_TEXMODE_UNIFIED EF_CUDA_64BIT_ADDRESS EF_CUDA_ACCELERATORS EF_CUDA_SM90 EF_CUDA_VIRTUAL_SM(EF_CUDA_SM90)"
	.elftype	@"ET_EXEC"


//--------------------- .nv.info                  --------------------------
	.section	.nv.info,"",@"SHT_CUDA_INFO"
	.align	4


	//----- nvinfo : EIATTR_REGCOUNT
	.align		4
        /*0000*/ 	.byte	0x04, 0x2f
        /*0002*/ 	.short	(.L_1 - .L_0)
	.align		4
.L_0:
        /*0004*/ 	.word	index@(triton_poi_fused_add_convolution_relu_15)
        /*0008*/ 	.word	0x0000001e


	//----- nvinfo : EIATTR_MIN_STACK_SIZE
	.align		4
.L_1:
        /*000c*/ 	.byte	0x04, 0x12
        /*000e*/ 	.short	(.L_3 - .L_2)
	.align		4
.L_2:
        /*0010*/ 	.word	index@(triton_poi_fused_add_convolution_relu_15)
        /*0014*/ 	.word	0x00000000


	//----- nvinfo : EIATTR_FRAME_SIZE
	.align		4
.L_3:
        /*0018*/ 	.byte	0x04, 0x11
        /*001a*/ 	.short	(.L_5 - .L_4)
	.align		4
.L_4:
        /*001c*/ 	.word	index@(triton_poi_fused_add_convolution_relu_15)
        /*0020*/ 	.word	0x00000000


	//----- nvinfo : EIATTR_MIN_STACK_SIZE
	.align		4
.L_5:
        /*0024*/ 	.byte	0x04, 0x12
        /*0026*/ 	.short	(.L_7 - .L_6)
	.align		4
.L_6:
        /*0028*/ 	.word	index@(triton_poi_fused_add_convolution_relu_15)
        /*002c*/ 	.word	0x00000000
.L_7:


//--------------------- .nv.info.triton_poi_fused_add_convolution_relu_15 --------------------------
	.section	.nv.info.triton_poi_fused_add_convolution_relu_15,"",@"SHT_CUDA_INFO"
	.sectionflags	@""
	.align	4


	//----- nvinfo : EIATTR_CUDA_API_VERSION
	.align		4
        /*0000*/ 	.byte	0x04, 0x37
        /*0002*/ 	.short	(.L_9 - .L_8)
.L_8:
        /*0004*/ 	.word	0x0000007c


	//----- nvinfo : EIATTR_KPARAM_INFO
	.align		4
.L_9:
        /*0008*/ 	.byte	0x04, 0x17
        /*000a*/ 	.short	(.L_11 - .L_10)
.L_10:
        /*000c*/ 	.word	0x00000000
        /*0010*/ 	.short	0x0003
        /*0012*/ 	.short	0x0018
        /*0014*/ 	.byte	0x00, 0xf0, 0x11, 0x00


	//----- nvinfo : EIATTR_KPARAM_INFO
	.align		4
.L_11:
        /*0018*/ 	.byte	0x04, 0x17
        /*001a*/ 	.short	(.L_13 - .L_12)
.L_12:
        /*001c*/ 	.word	0x00000000
        /*0020*/ 	.short	0x0002
        /*0022*/ 	.short	0x0010
        /*0024*/ 	.byte	0x00, 0xf4, 0x21, 0x00


	//----- nvinfo : EIATTR_KPARAM_INFO
	.align		4
.L_13:
        /*0028*/ 	.byte	0x04, 0x17
        /*002a*/ 	.short	(.L_15 - .L_14)
.L_14:
        /*002c*/ 	.word	0x00000000
        /*0030*/ 	.short	0x0001
        /*0032*/ 	.short	0x0008
        /*0034*/ 	.byte	0x00, 0xf4, 0x21, 0x00


	//----- nvinfo : EIATTR_KPARAM_INFO
	.align		4
.L_15:
        /*0038*/ 	.byte	0x04, 0x17
        /*003a*/ 	.short	(.L_17 - .L_16)
.L_16:
        /*003c*/ 	.word	0x00000000
        /*0040*/ 	.short	0x0000
        /*0042*/ 	.short	0x0000
        /*0044*/ 	.byte	0x00, 0xf4, 0x21, 0x00


	//----- nvinfo : EIATTR_SPARSE_MMA_MASK
	.align		4
.L_17:
        /*0048*/ 	.byte	0x03, 0x50
        /*004a*/ 	.short	0x0000


	//----- nvinfo : EIATTR_MAXREG_COUNT
	.align		4
        /*004c*/ 	.byte	0x03, 0x1b
        /*004e*/ 	.short	0x00ff


	//----- nvinfo : EIATTR_EXIT_INSTR_OFFSETS
	.align		4
        /*0050*/ 	.byte	0x04, 0x1c
        /*0052*/ 	.short	(.L_19 - .L_18)


	//   ....[0]....
.L_18:
        /*0054*/ 	.word	0x000004e0


	//----- nvinfo : EIATTR_REQNTID
	.align		4
.L_19:
        /*0058*/ 	.byte	0x04, 0x10
        /*005a*/ 	.short	(.L_21 - .L_20)
.L_20:
        /*005c*/ 	.word	0x00000080
        /*0060*/ 	.word	0x00000001
        /*0064*/ 	.word	0x00000001


	//----- nvinfo : EIATTR_CBANK_PARAM_SIZE
	.align		4
.L_21:
        /*0068*/ 	.byte	0x03, 0x19
        /*006a*/ 	.short	0x001c


	//----- nvinfo : EIATTR_PARAM_CBANK
	.align		4
        /*006c*/ 	.byte	0x04, 0x0a
        /*006e*/ 	.short	(.L_23 - .L_22)
	.align		4
.L_22:
        /*0070*/ 	.word	index@(.nv.constant0.triton_poi_fused_add_convolution_relu_15)
        /*0074*/ 	.short	0x0210
        /*0076*/ 	.short	0x001c


	//----- nvinfo : EIATTR_SW_WAR
	.align		4
.L_23:
        /*0078*/ 	.byte	0x04, 0x36
        /*007a*/ 	.short	(.L_25 - .L_24)
.L_24:
        /*007c*/ 	.word	0x00000008
.L_25:


//--------------------- .nv.callgraph             --------------------------
	.section	.nv.callgraph,"",@"SHT_CUDA_CALLGRAPH"
	.align	4
	.sectionentsize	8
	.align		4
        /*0000*/ 	.word	0x00000000
	.align		4
        /*0004*/ 	.word	0xffffffff
	.align		4
        /*0008*/ 	.word	0x00000000
	.align		4
        /*000c*/ 	.word	0xfffffffe
	.align		4
        /*0010*/ 	.word	0x00000000
	.align		4
        /*0014*/ 	.word	0xfffffffd
	.align		4
        /*0018*/ 	.word	0x00000000
	.align		4
        /*001c*/ 	.word	0xfffffffc


//--------------------- .text.triton_poi_fused_add_convolution_relu_15 --------------------------
	.section	.text.triton_poi_fused_add_convolution_relu_15,"ax",@progbits
	.align	128
        .global         triton_poi_fused_add_convolution_relu_15
        .type           triton_poi_fused_add_convolution_relu_15,@function
        .size           triton_poi_fused_add_convolution_relu_15,(.L_x_1 - triton_poi_fused_add_convolution_relu_15)
        .other          triton_poi_fused_add_convolution_relu_15,@"STO_CUDA_ENTRY STV_DEFAULT"
triton_poi_fused_add_convolution_relu_15:
.text.triton_poi_fused_add_convolution_relu_15:
[----:B------:R-:W-:Y:S01]  /*0000*/  LDC R1, c[0x0][0x28] ;  /* 0x00000a00ff017b82 */ /* 0x000fe20000000800 */
[----:B------:R-:W1:Y:S07]  /*0010*/  S2R R0, SR_TID.X ;  /* 0x0000000000007919 */ /* 0x000e6e0000002100 */
[----:B------:R-:W2:Y:S01]  /*0020*/  LDC.64 R8, c[0x0][0x220] ;  /* 0x00008800ff087b82 */ /* 0x000ea20000000a00 */
[----:B------:R-:W-:Y:S01]  /*0030*/  ULDC.64 UR4, c[0x0][0x208] ;  /* 0x0000820000047ab9 */ /* 0x000fe20000000a00 */
[----:B------:R-:W3:Y:S01]  /*0040*/  S2R R7, SR_CTAID.X ;  /* 0x0000000000077919 */ /* 0x000ee20000002500 */
[----:B-1----:R-:W-:Y:S01]  /*0050*/  IMAD.SHL.U32 R0, R0, 0x4, RZ ;  /* 0x0000000400007824 */ /* 0x002fe200078e00ff */
[----:B---3--:R-:W-:-:S04]  /*0060*/  SHF.R.S32.HI R2, RZ, 0x15, R7 ;  /* 0x00000015ff027819 */ /* 0x008fc80000011407 */
[----:B------:R-:W-:Y:S02]  /*0070*/  LOP3.LUT R0, R0, 0x1fc, RZ, 0xc0, !PT ;  /* 0x000001fc00007812 */ /* 0x000fe400078ec0ff */
[----:B------:R-:W-:-:S03]  /*0080*/  SGXT R2, R2, 0x1 ;  /* 0x000000010202781a */ /* 0x000fc60000000200 */
[----:B------:R-:W-:-:S05]  /*0090*/  IMAD R7, R7, 0x400, R0 ;  /* 0x0000040007077824 */ /* 0x000fca00078e0200 */
[----:B------:R-:W-:-:S04]  /*00a0*/  LEA.HI R2, R2, R7, RZ, 0x10 ;  /* 0x0000000702027211 */ /* 0x000fc800078f80ff */
[C---:B------:R-:W-:Y:S01]  /*00b0*/  PRMT R3, R2.reuse, 0xbb32, RZ ;  /* 0x0000bb3202037816 */ /* 0x040fe200000000ff */
[----:B------:R-:W-:-:S03]  /*00c0*/  VIADD R0, R2, 0x200 ;  /* 0x0000020002007836 */ /* 0x000fc60000000000 */
[----:B------:R-:W-:Y:S02]  /*00d0*/  SHF.R.S32.HI R3, RZ, 0xf, R3 ;  /* 0x0000000fff037819 */ /* 0x000fe40000011403 */
[----:B------:R-:W-:Y:S02]  /*00e0*/  PRMT R0, R2, 0x7632, R0 ;  /* 0x0000763202007816 */ /* 0x000fe40000000000 */
[----:B------:R-:W-:Y:S02]  /*00f0*/  LOP3.LUT R3, R3, 0xffff, RZ, 0xc0, !PT ;  /* 0x0000ffff03037812 */ /* 0x000fe400078ec0ff */
[----:B------:R-:W-:Y:S02]  /*0100*/  PRMT R5, R0, 0xbb32, RZ ;  /* 0x0000bb3200057816 */ /* 0x000fe400000000ff */
[----:B------:R-:W-:Y:S02]  /*0110*/  LEA.HI R2, R3, R0, RZ, 0x18 ;  /* 0x0000000003027211 */ /* 0x000fe400078fc0ff */
[----:B------:R-:W-:-:S02]  /*0120*/  SHF.R.S32.HI R5, RZ, 0xf, R5 ;  /* 0x0000000fff057819 */ /* 0x000fc40000011405 */
[----:B------:R-:W-:Y:S02]  /*0130*/  LOP3.LUT R4, R2, 0xff00, RZ, 0xc0, !PT ;  /* 0x0000ff0002047812 */ /* 0x000fe400078ec0ff */
[----:B------:R-:W-:Y:S01]  /*0140*/  PRMT R6, R0, 0x7632, R6 ;  /* 0x0000763200067816 */ /* 0x000fe20000000006 */
[----:B------:R-:W1:Y:S01]  /*0150*/  LDC.64 R2, c[0x0][0x218] ;  /* 0x00008600ff027b82 */ /* 0x000e620000000a00 */
[----:B------:R-:W-:Y:S01]  /*0160*/  LOP3.LUT R11, R5, 0xffff, RZ, 0xc0, !PT ;  /* 0x0000ffff050b7812 */ /* 0x000fe200078ec0ff */
[----:B------:R-:W-:-:S03]  /*0170*/  IMAD.MOV R12, RZ, RZ, -R4 ;  /* 0x000000ffff0c7224 */ /* 0x000fc600078e0a04 */
[----:B------:R-:W-:Y:S02]  /*0180*/  LEA.HI R10, R11, R6, RZ, 0x18 ;  /* 0x000000060b0a7211 */ /* 0x000fe400078fc0ff */
[----:B------:R-:W-:Y:S01]  /*0190*/  PRMT R11, R12, 0x7710, RZ ;  /* 0x000077100c0b7816 */ /* 0x000fe200000000ff */
[----:B------:R-:W3:Y:S01]  /*01a0*/  LDC.64 R4, c[0x0][0x210] ;  /* 0x00008400ff047b82 */ /* 0x000ee20000000a00 */
[----:B------:R-:W-:-:S03]  /*01b0*/  LOP3.LUT R10, R10, 0xff00, RZ, 0xc0, !PT ;  /* 0x0000ff000a0a7812 */ /* 0x000fc600078ec0ff */
[----:B------:R-:W-:Y:S02]  /*01c0*/  IMAD.IADD R0, R0, 0x1, R11 ;  /* 0x0000000100007824 */ /* 0x000fe400078e020b */
[----:B------:R-:W-:-:S03]  /*01d0*/  IMAD.MOV R10, RZ, RZ, -R10 ;  /* 0x000000ffff0a7224 */ /* 0x000fc600078e0a0a */
[----:B------:R-:W-:Y:S02]  /*01e0*/  PRMT R25, R0, 0x9910, RZ ;  /* 0x0000991000197816 */ /* 0x000fe400000000ff */
[----:B------:R-:W-:-:S03]  /*01f0*/  PRMT R11, R10, 0x7710, RZ ;  /* 0x000077100a0b7816 */ /* 0x000fc600000000ff */
[----:B--2---:R-:W-:-:S04]  /*0200*/  IMAD.WIDE R24, R25, 0x4, R8 ;  /* 0x0000000419187825 */ /* 0x004fc800078e0208 */
[----:B------:R-:W-:Y:S01]  /*0210*/  IMAD.IADD R6, R6, 0x1, R11 ;  /* 0x0000000106067824 */ /* 0x000fe200078e020b */
[----:B------:R-:W2:Y:S01]  /*0220*/  LDG.E.EL R0, desc[UR4][R24.64] ;  /* 0x0000000418007981 */ /* 0x000ea2000c2e1900 */
[----:B-1----:R-:W-:-:S03]  /*0230*/  IMAD.WIDE R20, R7, 0x4, R2 ;  /* 0x0000000407147825 */ /* 0x002fc600078e0202 */
[----:B------:R-:W-:Y:S01]  /*0240*/  PRMT R23, R6, 0x9910, RZ ;  /* 0x0000991006177816 */ /* 0x000fe200000000ff */
[----:B---3--:R-:W-:Y:S01]  /*0250*/  IMAD.WIDE R2, R7, 0x4, R4 ;  /* 0x0000000407027825 */ /* 0x008fe200078e0204 */
[----:B------:R-:W3:Y:S04]  /*0260*/  LDG.E.128 R12, desc[UR4][R20.64+0x800] ;  /* 0x00080004140c7981 */ /* 0x000ee8000c1e1d00 */
[----:B------:R-:W2:Y:S01]  /*0270*/  LDG.E.128 R4, desc[UR4][R20.64] ;  /* 0x0000000414047981 */ /* 0x000ea2000c1e1d00 */
[----:B------:R-:W-:-:S03]  /*0280*/  IMAD.WIDE R22, R23, 0x4, R8 ;  /* 0x0000000417167825 */ /* 0x000fc600078e0208 */
[----:B------:R-:W4:Y:S04]  /*0290*/  LDG.E.128 R8, desc[UR4][R2.64] ;  /* 0x0000000402087981 */ /* 0x000f28000c1e1d00 */
[----:B------:R-:W3:Y:S04]  /*02a0*/  LDG.E.EL R22, desc[UR4][R22.64] ;  /* 0x0000000416167981 */ /* 0x000ee8000c2e1900 */
[----:B------:R-:W5:Y:S01]  /*02b0*/  LDG.E.128 R16, desc[UR4][R2.64+0x800] ;  /* 0x0008000402107981 */ /* 0x000f62000c1e1d00 */
[--C-:B--2---:R-:W-:Y:S01]  /*02c0*/  FADD R27, R4, R0.reuse ;  /* 0x00000000041b7221 */ /* 0x104fe20000000000 */
[--C-:B------:R-:W-:Y:S01]  /*02d0*/  FADD R4, R7, R0.reuse ;  /* 0x0000000007047221 */ /* 0x100fe20000000000 */
[--C-:B------:R-:W-:Y:S01]  /*02e0*/  FADD R26, R5, R0.reuse ;  /* 0x00000000051a7221 */ /* 0x100fe20000000000 */
[----:B------:R-:W-:-:S03]  /*02f0*/  FADD R5, R6, R0 ;  /* 0x0000000006057221 */ /* 0x000fc60000000000 */
[----:B----4-:R-:W-:Y:S01]  /*0300*/  FSETP.GEU.AND P2, PT, R4, -R11, PT ;  /* 0x8000000b0400720b */ /* 0x010fe20003f4e000 */
[----:B------:R-:W-:Y:S01]  /*0310*/  FADD R11, R11, R4 ;  /* 0x000000040b0b7221 */ /* 0x000fe20000000000 */
[--C-:B---3--:R-:W-:Y:S01]  /*0320*/  FADD R4, R13, R22.reuse ;  /* 0x000000160d047221 */ /* 0x108fe20000000000 */
[----:B------:R-:W-:Y:S01]  /*0330*/  FSETP.GEU.AND P6, PT, R27, -R8, PT ;  /* 0x800000081b00720b */ /* 0x000fe20003fce000 */
[----:B------:R-:W-:Y:S01]  /*0340*/  FADD R8, R8, R27 ;  /* 0x0000001b08087221 */ /* 0x000fe20000000000 */
[----:B------:R-:W-:Y:S01]  /*0350*/  FSETP.GEU.AND P1, PT, R5, -R10, PT ;  /* 0x8000000a0500720b */ /* 0x000fe20003f2e000 */
[----:B------:R-:W-:Y:S01]  /*0360*/  FADD R6, R10, R5 ;  /* 0x000000050a067221 */ /* 0x000fe20000000000 */
[--C-:B------:R-:W-:Y:S01]  /*0370*/  FADD R7, R12, R22.reuse ;  /* 0x000000160c077221 */ /* 0x100fe20000000000 */
[--C-:B------:R-:W-:Y:S01]  /*0380*/  FADD R0, R15, R22.reuse ;  /* 0x000000160f007221 */ /* 0x100fe20000000000 */
[----:B------:R-:W-:Y:S01]  /*0390*/  FADD R5, R14, R22 ;  /* 0x000000160e057221 */ /* 0x000fe20000000000 */
[----:B-----5:R-:W-:Y:S01]  /*03a0*/  FSETP.GEU.AND P4, PT, R4, -R17, PT ;  /* 0x800000110400720b */ /* 0x020fe20003f8e000 */
[----:B------:R-:W-:Y:S01]  /*03b0*/  FADD R17, R17, R4 ;  /* 0x0000000411117221 */ /* 0x000fe20000000000 */
[----:B------:R-:W-:-:S02]  /*03c0*/  SEL R4, R8, RZ, P6 ;  /* 0x000000ff08047207 */ /* 0x000fc40003000000 */
[----:B------:R-:W-:Y:S01]  /*03d0*/  FSETP.GEU.AND P0, PT, R26, -R9, PT ;  /* 0x800000091a00720b */ /* 0x000fe20003f0e000 */
[----:B------:R-:W-:Y:S01]  /*03e0*/  FADD R9, R9, R26 ;  /* 0x0000001a09097221 */ /* 0x000fe20000000000 */
[----:B------:R-:W-:Y:S01]  /*03f0*/  FSETP.GEU.AND P3, PT, R7, -R16, PT ;  /* 0x800000100700720b */ /* 0x000fe20003f6e000 */
[----:B------:R-:W-:Y:S01]  /*0400*/  FADD R16, R16, R7 ;  /* 0x0000000710107221 */ /* 0x000fe20000000000 */
[----:B------:R-:W-:Y:S01]  /*0410*/  FSETP.GEU.AND P5, PT, R5, -R18, PT ;  /* 0x800000120500720b */ /* 0x000fe20003fae000 */
[----:B------:R-:W-:Y:S01]  /*0420*/  FADD R18, R18, R5 ;  /* 0x0000000512127221 */ /* 0x000fe20000000000 */
[----:B------:R-:W-:Y:S01]  /*0430*/  FSETP.GEU.AND P6, PT, R0, -R19, PT ;  /* 0x800000130000720b */ /* 0x000fe20003fce000 */
[----:B------:R-:W-:Y:S01]  /*0440*/  FADD R0, R19, R0 ;  /* 0x0000000013007221 */ /* 0x000fe20000000000 */
[----:B------:R-:W-:Y:S02]  /*0450*/  SEL R5, R9, RZ, P0 ;  /* 0x000000ff09057207 */ /* 0x000fe40000000000 */
[----:B------:R-:W-:-:S02]  /*0460*/  SEL R6, R6, RZ, P1 ;  /* 0x000000ff06067207 */ /* 0x000fc40000800000 */
[----:B------:R-:W-:Y:S02]  /*0470*/  SEL R7, R11, RZ, P2 ;  /* 0x000000ff0b077207 */ /* 0x000fe40001000000 */
[----:B------:R-:W-:Y:S02]  /*0480*/  SEL R16, R16, RZ, P3 ;  /* 0x000000ff10107207 */ /* 0x000fe40001800000 */
[----:B------:R-:W-:Y:S02]  /*0490*/  SEL R17, R17, RZ, P4 ;  /* 0x000000ff11117207 */ /* 0x000fe40002000000 */
[----:B------:R-:W-:Y:S02]  /*04a0*/  SEL R18, R18, RZ, P5 ;  /* 0x000000ff12127207 */ /* 0x000fe40002800000 */
[----:B------:R-:W-:Y:S01]  /*04b0*/  SEL R19, R0, RZ, P6 ;  /* 0x000000ff00137207 */ /* 0x000fe20003000000 */
[----:B------:R-:W-:Y:S04]  /*04c0*/  STG.E.128 desc[UR4][R2.64], R4 ;  /* 0x0000000402007986 */ /* 0x000fe8000c101d04 */
[----:B------:R-:W-:Y:S01]  /*04d0*/  STG.E.128 desc[UR4][R2.64+0x800], R16 ;  /* 0x0008001002007986 */ /* 0x000fe2000c101d04 */
[----:B------:R-:W-:Y:S05]  /*04e0*/  EXIT ;  /* 0x000000000000794d */ /* 0x000fea0003800000 */
.L_x_0:
[----:B------:R-:W-:-:S00]  /*04f0*/  BRA `(.L_x_0) ;  /* 0xfffffffc00fc7947 */ /* 0x000fc0000383ffff */
[----:B------:R-:W-:-:S00]  /*0500*/  NOP ;  /* 0x0000000000007918 */ /* 0x000fc00000000000 */
[----:B------:R-:W-:-:S00]  /*0510*/  NOP ;  /* 0x0000000000007918 */ /* 0x000fc00000000000 */
[----:B------:R-:W-:-:S00]  /*0520*/  NOP ;  /* 0x0000000000007918 */ /* 0x000fc00000000000 */
[----:B------:R-:W-:-:S00]  /*0530*/  NOP ;  /* 0x0000000000007918 */ /* 0x000fc00000000000 */
[----:B------:R-:W-:-:S00]  /*0540*/  NOP ;  /* 0x0000000000007918 */ /* 0x000fc00000000000 */
[----:B------:R-:W-:-:S00]  /*0550*/  NOP ;  /* 0x0000000000007918 */ /* 0x000fc00000000000 */
[----:B------:R-:W-:-:S00]  /*0560*/  NOP ;  /* 0x0000000000007918 */ /* 0x000fc00000000000 */
[----:B------:R-:W-:-:S00]  /*0570*/  NOP ;  /* 0x0000000000007918 */ /* 0x000fc00000000000 */
.L_x_1:


//--------------------- .nv.constant0.triton_poi_fused_add_convolution_relu_15 --------------------------
	.section	.nv.constant0.triton_poi_fused_add_convolution_relu_15,"a",@progbits
	.sectionflags	@""
	.align	4
.nv.constant0.triton_poi_fused_add_convolution_relu_15:
	.zero		556
